//
// Generated by NVIDIA NVVM Compiler
//
// Compiler Build ID: CL-36424714
// Cuda compilation tools, release 13.0, V13.0.88
// Based on NVVM 20.0.0
//

.version 9.0
.target sm_100
.address_size 64

	// .globl	_Z15sequence_mandelPiPfS0_i

.visible .entry _Z15sequence_mandelPiPfS0_i(
	.param .u64 .ptr .align 1 _Z15sequence_mandelPiPfS0_i_param_0,
	.param .u64 .ptr .align 1 _Z15sequence_mandelPiPfS0_i_param_1,
	.param .u64 .ptr .align 1 _Z15sequence_mandelPiPfS0_i_param_2,
	.param .u32 _Z15sequence_mandelPiPfS0_i_param_3
)
{
	.reg .pred 	%p<4>;
	.reg .b32 	%r<10>;
	.reg .b32 	%f<19>;
	.reg .b64 	%rd<14>;

	ld.param.u64 	%rd4, [_Z15sequence_mandelPiPfS0_i_param_0];
	ld.param.u64 	%rd2, [_Z15sequence_mandelPiPfS0_i_param_1];
	ld.param.u64 	%rd3, [_Z15sequence_mandelPiPfS0_i_param_2];
	ld.param.u32 	%r4, [_Z15sequence_mandelPiPfS0_i_param_3];
	cvta.to.global.u64 	%rd1, %rd4;
	mov.u32 	%r5, %ctaid.x;
	mov.u32 	%r6, %ntid.x;
	mov.u32 	%r7, %tid.x;
	mad.lo.s32 	%r1, %r5, %r6, %r7;
	setp.lt.s32 	%p1, %r4, 1;
	@%p1 bra 	$L__BB0_5;
	cvta.to.global.u64 	%rd5, %rd3;
	cvta.to.global.u64 	%rd6, %rd2;
	mul.wide.s32 	%rd7, %r1, 4;
	add.s64 	%rd8, %rd5, %rd7;
	ld.global.f32 	%f1, [%rd8];
	add.s64 	%rd9, %rd6, %rd7;
	ld.global.f32 	%f2, [%rd9];
	mov.f32 	%f15, 0f00000000;
	mov.b32 	%r9, 0;
	mov.f32 	%f16, %f15;
	mov.f32 	%f17, %f15;
	mov.f32 	%f18, %f15;
$L__BB0_2:
	add.f32 	%f12, %f17, %f17;
	fma.rn.f32 	%f17, %f18, %f12, %f1;
	sub.f32 	%f13, %f16, %f15;
	add.f32 	%f18, %f13, %f2;
	mul.f32 	%f16, %f18, %f18;
	mul.f32 	%f15, %f17, %f17;
	add.f32 	%f14, %f15, %f16;
	setp.leu.f32 	%p2, %f14, 0f40800000;
	@%p2 bra 	$L__BB0_4;
	add.s64 	%rd13, %rd1, %rd7;
	st.global.u32 	[%rd13], %r9;
	bra.uni 	$L__BB0_6;
$L__BB0_4:
	add.s32 	%r9, %r9, 1;
	setp.ne.s32 	%p3, %r9, %r4;
	@%p3 bra 	$L__BB0_2;
$L__BB0_5:
	mul.wide.s32 	%rd10, %r1, 4;
	add.s64 	%rd11, %rd1, %rd10;
	st.global.u32 	[%rd11], %r4;
$L__BB0_6:
	ret;

}
	// .globl	_Z20sequence_periodicityPiPfS0_iif
.visible .entry _Z20sequence_periodicityPiPfS0_iif(
	.param .u64 .ptr .align 1 _Z20sequence_periodicityPiPfS0_iif_param_0,
	.param .u64 .ptr .align 1 _Z20sequence_periodicityPiPfS0_iif_param_1,
	.param .u64 .ptr .align 1 _Z20sequence_periodicityPiPfS0_iif_param_2,
	.param .u32 _Z20sequence_periodicityPiPfS0_iif_param_3,
	.param .u32 _Z20sequence_periodicityPiPfS0_iif_param_4,
	.param .f32 _Z20sequence_periodicityPiPfS0_iif_param_5
)
{
	.reg .pred 	%p<7>;
	.reg .b32 	%r<15>;
	.reg .b32 	%f<32>;
	.reg .b64 	%rd<16>;

	ld.param.u64 	%rd4, [_Z20sequence_periodicityPiPfS0_iif_param_0];
	ld.param.u64 	%rd2, [_Z20sequence_periodicityPiPfS0_iif_param_1];
	ld.param.u64 	%rd3, [_Z20sequence_periodicityPiPfS0_iif_param_2];
	ld.param.u32 	%r4, [_Z20sequence_periodicityPiPfS0_iif_param_3];
	ld.param.u32 	%r5, [_Z20sequence_periodicityPiPfS0_iif_param_4];
	ld.param.f32 	%f15, [_Z20sequence_periodicityPiPfS0_iif_param_5];
	cvta.to.global.u64 	%rd1, %rd4;
	mov.u32 	%r6, %ctaid.x;
	mov.u32 	%r7, %ntid.x;
	mov.u32 	%r8, %tid.x;
	mad.lo.s32 	%r1, %r6, %r7, %r8;
	setp.lt.s32 	%p1, %r4, 1;
	@%p1 bra 	$L__BB1_9;
	cvta.to.global.u64 	%rd5, %rd3;
	cvta.to.global.u64 	%rd6, %rd2;
	mul.wide.s32 	%rd7, %r1, 4;
	add.s64 	%rd8, %rd5, %rd7;
	ld.global.f32 	%f1, [%rd8];
	add.s64 	%rd9, %rd6, %rd7;
	ld.global.f32 	%f2, [%rd9];
	mov.f32 	%f24, 0f00000000;
	mov.b32 	%r2, 0;
	mov.f32 	%f25, %f24;
	mov.f32 	%f26, %f24;
	mov.f32 	%f27, %f24;
	mov.f32 	%f28, %f24;
	mov.f32 	%f29, %f24;
$L__BB1_2:
	mov.f32 	%f3, %f24;
	add.f32 	%f17, %f28, %f28;
	fma.rn.f32 	%f28, %f29, %f17, %f1;
	sub.f32 	%f18, %f27, %f26;
	add.f32 	%f29, %f18, %f2;
	mul.f32 	%f27, %f29, %f29;
	mul.f32 	%f26, %f28, %f28;
	add.f32 	%f19, %f26, %f27;
	setp.leu.f32 	%p2, %f19, 0f40800000;
	@%p2 bra 	$L__BB1_4;
	add.s64 	%rd15, %rd1, %rd7;
	mov.b32 	%r13, 0;
	st.global.u32 	[%rd15], %r13;
	bra.uni 	$L__BB1_10;
$L__BB1_4:
	rem.s32 	%r10, %r2, %r5;
	setp.ne.s32 	%p3, %r10, 0;
	mov.f32 	%f24, %f3;
	@%p3 bra 	$L__BB1_8;
	sub.f32 	%f20, %f25, %f29;
	abs.f32 	%f21, %f20;
	setp.geu.f32 	%p4, %f21, %f15;
	mov.f32 	%f25, %f29;
	mov.f32 	%f24, %f28;
	@%p4 bra 	$L__BB1_8;
	sub.f32 	%f22, %f3, %f28;
	abs.f32 	%f23, %f22;
	setp.geu.f32 	%p5, %f23, %f15;
	@%p5 bra 	$L__BB1_8;
	sub.s32 	%r12, %r4, %r2;
	add.s64 	%rd13, %rd1, %rd7;
	st.global.u32 	[%rd13], %r12;
	bra.uni 	$L__BB1_10;
$L__BB1_8:
	add.s32 	%r2, %r2, 1;
	setp.ne.s32 	%p6, %r2, %r4;
	@%p6 bra 	$L__BB1_2;
$L__BB1_9:
	mul.wide.s32 	%rd10, %r1, 4;
	add.s64 	%rd11, %rd1, %rd10;
	mov.b32 	%r11, 0;
	st.global.u32 	[%rd11], %r11;
$L__BB1_10:
	ret;

}
	// .globl	_Z15sequence_buddhaPiPfS0_S0_i
.visible .entry _Z15sequence_buddhaPiPfS0_S0_i(
	.param .u64 .ptr .align 1 _Z15sequence_buddhaPiPfS0_S0_i_param_0,
	.param .u64 .ptr .align 1 _Z15sequence_buddhaPiPfS0_S0_i_param_1,
	.param .u64 .ptr .align 1 _Z15sequence_buddhaPiPfS0_S0_i_param_2,
	.param .u64 .ptr .align 1 _Z15sequence_buddhaPiPfS0_S0_i_param_3,
	.param .u32 _Z15sequence_buddhaPiPfS0_S0_i_param_4
)
{
	.reg .pred 	%p<4>;
	.reg .b32 	%r<14>;
	.reg .b32 	%f<19>;
	.reg .b64 	%rd<18>;

	ld.param.u64 	%rd8, [_Z15sequence_buddhaPiPfS0_S0_i_param_0];
	ld.param.u64 	%rd5, [_Z15sequence_buddhaPiPfS0_S0_i_param_1];
	ld.param.u64 	%rd6, [_Z15sequence_buddhaPiPfS0_S0_i_param_2];
	ld.param.u64 	%rd7, [_Z15sequence_buddhaPiPfS0_S0_i_param_3];
	ld.param.u32 	%r5, [_Z15sequence_buddhaPiPfS0_S0_i_param_4];
	cvta.to.global.u64 	%rd1, %rd8;
	mov.u32 	%r6, %ctaid.x;
	mov.u32 	%r7, %ntid.x;
	mov.u32 	%r8, %tid.x;
	mad.lo.s32 	%r1, %r6, %r7, %r8;
	setp.lt.s32 	%p1, %r5, 1;
	@%p1 bra 	$L__BB2_5;
	cvta.to.global.u64 	%rd9, %rd7;
	cvta.to.global.u64 	%rd10, %rd6;
	mul.wide.s32 	%rd11, %r1, 4;
	add.s64 	%rd2, %rd9, %rd11;
	add.s64 	%rd3, %rd10, %rd11;
	mul.lo.s32 	%r10, %r1, %r5;
	shl.b32 	%r2, %r10, 1;
	cvta.to.global.u64 	%rd4, %rd5;
	mov.f32 	%f15, 0f00000000;
	mov.b32 	%r13, 0;
	mov.f32 	%f16, %f15;
	mov.f32 	%f17, %f15;
	mov.f32 	%f18, %f15;
$L__BB2_2:
	add.f32 	%f10, %f17, %f17;
	ld.global.f32 	%f11, [%rd2];
	fma.rn.f32 	%f17, %f18, %f10, %f11;
	sub.f32 	%f12, %f16, %f15;
	ld.global.f32 	%f13, [%rd3];
	add.f32 	%f18, %f12, %f13;
	mul.f32 	%f16, %f18, %f18;
	mul.f32 	%f15, %f17, %f17;
	shl.b32 	%r11, %r13, 1;
	add.s32 	%r12, %r11, %r2;
	mul.wide.s32 	%rd12, %r12, 4;
	add.s64 	%rd13, %rd4, %rd12;
	st.global.f32 	[%rd13], %f18;
	st.global.f32 	[%rd13+4], %f17;
	add.f32 	%f14, %f15, %f16;
	setp.leu.f32 	%p2, %f14, 0f40800000;
	@%p2 bra 	$L__BB2_4;
	add.s64 	%rd17, %rd1, %rd11;
	st.global.u32 	[%rd17], %r13;
	bra.uni 	$L__BB2_6;
$L__BB2_4:
	add.s32 	%r13, %r13, 1;
	setp.ne.s32 	%p3, %r13, %r5;
	@%p3 bra 	$L__BB2_2;
$L__BB2_5:
	mul.wide.s32 	%rd14, %r1, 4;
	add.s64 	%rd15, %rd1, %rd14;
	st.global.u32 	[%rd15], %r5;
$L__BB2_6:
	ret;

}


// ===== COMPILED SASS (sm_100) =====

	.target	sm_100

	.elftype	@"ET_EXEC"


//--------------------- .note.nv.tkinfo           --------------------------
	.section	.note.nv.tkinfo,"",@"SHT_NOTE"
	.sectionflags	@"SHF_NOTE_NV_TKINFO"
	.tkinfo
        /*0018*/ 	.word	0x00000002
        /*0030*/ 	.string	""
        /*0030*/ 	.string	"ptxas"
        /*0030*/ 	.string	"Cuda compilation tools, release 13.0, V13.0.88"
        /*0030*/ 	.string	"Build cuda_13.0.r13.0/compiler.36424714_0"
        /*0030*/ 	.string	"-arch sm_100 -m 64 "



//--------------------- .note.nv.cuinfo           --------------------------
	.section	.note.nv.cuinfo,"",@"SHT_NOTE"
	.sectionflags	@"SHF_NOTE_NV_CUINFO"
        /*0018*/ 	.short	0x0002
        /*001a*/ 	.short	0x0064
        /*001c*/ 	.short	0x0082
	.zero		2


//--------------------- .nv.info                  --------------------------
	.section	.nv.info,"",@"SHT_CUDA_INFO"
	.align	4


	//----- nvinfo : EIATTR_REGCOUNT
	.align		4
        /*0000*/ 	.byte	0x04, 0x2f
        /*0002*/ 	.short	(.L_1 - .L_0)
	.align		4
.L_0:
        /*0004*/ 	.word	index@(_Z15sequence_mandelPiPfS0_i)
        /*0008*/ 	.word	0x00000010


	//----- nvinfo : EIATTR_FRAME_SIZE
	.align		4
.L_1:
        /*000c*/ 	.byte	0x04, 0x11
        /*000e*/ 	.short	(.L_3 - .L_2)
	.align		4
.L_2:
        /*0010*/ 	.word	index@(_Z15sequence_mandelPiPfS0_i)
        /*0014*/ 	.word	0x00000000


	//----- nvinfo : EIATTR_REGCOUNT
	.align		4
.L_3:
        /*0018*/ 	.byte	0x04, 0x2f
        /*001a*/ 	.short	(.L_5 - .L_4)
	.align		4
.L_4:
        /*001c*/ 	.word	index@(_Z20sequence_periodicityPiPfS0_iif)
        /*0020*/ 	.word	0x00000014


	//----- nvinfo : EIATTR_FRAME_SIZE
	.align		4
.L_5:
        /*0024*/ 	.byte	0x04, 0x11
        /*0026*/ 	.short	(.L_7 - .L_6)
	.align		4
.L_6:
        /*0028*/ 	.word	index@(_Z20sequence_periodicityPiPfS0_iif)
        /*002c*/ 	.word	0x00000000


	//----- nvinfo : EIATTR_REGCOUNT
	.align		4
.L_7:
        /*0030*/ 	.byte	0x04, 0x2f
        /*0032*/ 	.short	(.L_9 - .L_8)
	.align		4
.L_8:
        /*0034*/ 	.word	index@(_Z15sequence_buddhaPiPfS0_S0_i)
        /*0038*/ 	.word	0x00000016


	//----- nvinfo : EIATTR_FRAME_SIZE
	.align		4
.L_9:
        /*003c*/ 	.byte	0x04, 0x11
        /*003e*/ 	.short	(.L_11 - .L_10)
	.align		4
.L_10:
        /*0040*/ 	.word	index@(_Z15sequence_buddhaPiPfS0_S0_i)
        /*0044*/ 	.word	0x00000000


	//----- nvinfo : EIATTR_MIN_STACK_SIZE
	.align		4
.L_11:
        /*0048*/ 	.byte	0x04, 0x12
        /*004a*/ 	.short	(.L_13 - .L_12)
	.align		4
.L_12:
        /*004c*/ 	.word	index@(_Z15sequence_buddhaPiPfS0_S0_i)
        /*0050*/ 	.word	0x00000000


	//----- nvinfo : EIATTR_MIN_STACK_SIZE
	.align		4
.L_13:
        /*0054*/ 	.byte	0x04, 0x12
        /*0056*/ 	.short	(.L_15 - .L_14)
	.align		4
.L_14:
        /*0058*/ 	.word	index@(_Z20sequence_periodicityPiPfS0_iif)
        /*005c*/ 	.word	0x00000000


	//----- nvinfo : EIATTR_MIN_STACK_SIZE
	.align		4
.L_15:
        /*0060*/ 	.byte	0x04, 0x12
        /*0062*/ 	.short	(.L_17 - .L_16)
	.align		4
.L_16:
        /*0064*/ 	.word	index@(_Z15sequence_mandelPiPfS0_i)
        /*0068*/ 	.word	0x00000000
.L_17:


//--------------------- .nv.compat                --------------------------
	.section	.nv.compat,"",@"SHT_CUDA_COMPAT_INFO"
	.align	4
        /*0000*/ 	.byte	0x02, 0x09, 0x00, 0x00, 0x02, 0x02, 0x01, 0x00, 0x02, 0x05, 0x05, 0x00, 0x03, 0x07, 0x01, 0x01
        /*0010*/ 	.byte	0x02, 0x03, 0x00, 0x00, 0x02, 0x06, 0x01, 0x00, 0x04, 0x0b, 0x08, 0x00, 0x01, 0x00, 0x00, 0x00
        /*0020*/ 	.byte	0x00, 0x00, 0x00, 0x00


//--------------------- .nv.info._Z15sequence_buddhaPiPfS0_S0_i --------------------------
	.section	.nv.info._Z15sequence_buddhaPiPfS0_S0_i,"",@"SHT_CUDA_INFO"
	.sectionflags	@""
	.align	4


	//----- nvinfo : EIATTR_CUDA_API_VERSION
	.align		4
        /*0000*/ 	.byte	0x04, 0x37
        /*0002*/ 	.short	(.L_19 - .L_18)
.L_18:
        /*0004*/ 	.word	0x00000082


	//----- nvinfo : EIATTR_KPARAM_INFO
	.align		4
.L_19:
        /*0008*/ 	.byte	0x04, 0x17
        /*000a*/ 	.short	(.L_21 - .L_20)
.L_20:
        /*000c*/ 	.word	0x00000000
        /*0010*/ 	.short	0x0004
        /*0012*/ 	.short	0x0020
        /*0014*/ 	.byte	0x00, 0xf0, 0x11, 0x00


	//----- nvinfo : EIATTR_KPARAM_INFO
	.align		4
.L_21:
        /*0018*/ 	.byte	0x04, 0x17
        /*001a*/ 	.short	(.L_23 - .L_22)
.L_22:
        /*001c*/ 	.word	0x00000000
        /*0020*/ 	.short	0x0003
        /*0022*/ 	.short	0x0018
        /*0024*/ 	.byte	0x00, 0xf5, 0x21, 0x00


	//----- nvinfo : EIATTR_KPARAM_INFO
	.align		4
.L_23:
        /*0028*/ 	.byte	0x04, 0x17
        /*002a*/ 	.short	(.L_25 - .L_24)
.L_24:
        /*002c*/ 	.word	0x00000000
        /*0030*/ 	.short	0x0002
        /*0032*/ 	.short	0x0010
        /*0034*/ 	.byte	0x00, 0xf5, 0x21, 0x00


	//----- nvinfo : EIATTR_KPARAM_INFO
	.align		4
.L_25:
        /*0038*/ 	.byte	0x04, 0x17
        /*003a*/ 	.short	(.L_27 - .L_26)
.L_26:
        /*003c*/ 	.word	0x00000000
        /*0040*/ 	.short	0x0001
        /*0042*/ 	.short	0x0008
        /*0044*/ 	.byte	0x00, 0xf5, 0x21, 0x00


	//----- nvinfo : EIATTR_KPARAM_INFO
	.align		4
.L_27:
        /*0048*/ 	.byte	0x04, 0x17
        /*004a*/ 	.short	(.L_29 - .L_28)
.L_28:
        /*004c*/ 	.word	0x00000000
        /*0050*/ 	.short	0x0000
        /*0052*/ 	.short	0x0000
        /*0054*/ 	.byte	0x00, 0xf5, 0x21, 0x00


	//----- nvinfo : EIATTR_SPARSE_MMA_MASK
	.align		4
.L_29:
        /*0058*/ 	.byte	0x03, 0x50
        /*005a*/ 	.short	0x0000


	//----- nvinfo : EIATTR_MAXREG_COUNT
	.align		4
        /*005c*/ 	.byte	0x03, 0x1b
        /*005e*/ 	.short	0x00ff


	//----- nvinfo : EIATTR_MERCURY_ISA_VERSION
	.align		4
        /*0060*/ 	.byte	0x03, 0x5f
        /*0062*/ 	.short	0x0101


	//----- nvinfo : EIATTR_VRC_CTA_INIT_COUNT
	.align		4
        /*0064*/ 	.byte	0x02, 0x4a
	.zero		1
	.zero		1


	//----- nvinfo : EIATTR_EXIT_INSTR_OFFSETS
	.align		4
        /*0068*/ 	.byte	0x04, 0x1c
        /*006a*/ 	.short	(.L_31 - .L_30)


	//   ....[0]....
.L_30:
        /*006c*/ 	.word	0x000002f0


	//   ....[1]....
        /*0070*/ 	.word	0x00000340


	//----- nvinfo : EIATTR_CRS_STACK_SIZE
	.align		4
.L_31:
        /*0074*/ 	.byte	0x04, 0x1e
        /*0076*/ 	.short	(.L_33 - .L_32)
.L_32:
        /*0078*/ 	.word	0x00000000


	//----- nvinfo : EIATTR_CBANK_PARAM_SIZE
	.align		4
.L_33:
        /*007c*/ 	.byte	0x03, 0x19
        /*007e*/ 	.short	0x0024


	//----- nvinfo : EIATTR_PARAM_CBANK
	.align		4
        /*0080*/ 	.byte	0x04, 0x0a
        /*0082*/ 	.short	(.L_35 - .L_34)
	.align		4
.L_34:
        /*0084*/ 	.word	index@(.nv.constant0._Z15sequence_buddhaPiPfS0_S0_i)
        /*0088*/ 	.short	0x0380
        /*008a*/ 	.short	0x0024


	//----- nvinfo : EIATTR_SW_WAR
	.align		4
.L_35:
        /*008c*/ 	.byte	0x04, 0x36
        /*008e*/ 	.short	(.L_37 - .L_36)
.L_36:
        /*0090*/ 	.word	0x00000008
.L_37:


//--------------------- .nv.info._Z20sequence_periodicityPiPfS0_iif --------------------------
	.section	.nv.info._Z20sequence_periodicityPiPfS0_iif,"",@"SHT_CUDA_INFO"
	.sectionflags	@""
	.align	4


	//----- nvinfo : EIATTR_CUDA_API_VERSION
	.align		4
        /*0000*/ 	.byte	0x04, 0x37
        /*0002*/ 	.short	(.L_39 - .L_38)
.L_38:
        /*0004*/ 	.word	0x00000082


	//----- nvinfo : EIATTR_KPARAM_INFO
	.align		4
.L_39:
        /*0008*/ 	.byte	0x04, 0x17
        /*000a*/ 	.short	(.L_41 - .L_40)
.L_40:
        /*000c*/ 	.word	0x00000000
        /*0010*/ 	.short	0x0005
        /*0012*/ 	.short	0x0020
        /*0014*/ 	.byte	0x00, 0xf0, 0x11, 0x00


	//----- nvinfo : EIATTR_KPARAM_INFO
	.align		4
.L_41:
        /*0018*/ 	.byte	0x04, 0x17
        /*001a*/ 	.short	(.L_43 - .L_42)
.L_42:
        /*001c*/ 	.word	0x00000000
        /*0020*/ 	.short	0x0004
        /*0022*/ 	.short	0x001c
        /*0024*/ 	.byte	0x00, 0xf0, 0x11, 0x00


	//----- nvinfo : EIATTR_KPARAM_INFO
	.align		4
.L_43:
        /*0028*/ 	.byte	0x04, 0x17
        /*002a*/ 	.short	(.L_45 - .L_44)
.L_44:
        /*002c*/ 	.word	0x00000000
        /*0030*/ 	.short	0x0003
        /*0032*/ 	.short	0x0018
        /*0034*/ 	.byte	0x00, 0xf0, 0x11, 0x00


	//----- nvinfo : EIATTR_KPARAM_INFO
	.align		4
.L_45:
        /*0038*/ 	.byte	0x04, 0x17
        /*003a*/ 	.short	(.L_47 - .L_46)
.L_46:
        /*003c*/ 	.word	0x00000000
        /*0040*/ 	.short	0x0002
        /*0042*/ 	.short	0x0010
        /*0044*/ 	.byte	0x00, 0xf5, 0x21, 0x00


	//----- nvinfo : EIATTR_KPARAM_INFO
	.align		4
.L_47:
        /*0048*/ 	.byte	0x04, 0x17
        /*004a*/ 	.short	(.L_49 - .L_48)
.L_48:
        /*004c*/ 	.word	0x00000000
        /*0050*/ 	.short	0x0001
        /*0052*/ 	.short	0x0008
        /*0054*/ 	.byte	0x00, 0xf5, 0x21, 0x00


	//----- nvinfo : EIATTR_KPARAM_INFO
	.align		4
.L_49:
        /*0058*/ 	.byte	0x04, 0x17
        /*005a*/ 	.short	(.L_51 - .L_50)
.L_50:
        /*005c*/ 	.word	0x00000000
        /*0060*/ 	.short	0x0000
        /*0062*/ 	.short	0x0000
        /*0064*/ 	.byte	0x00, 0xf5, 0x21, 0x00


	//----- nvinfo : EIATTR_SPARSE_MMA_MASK
	.align		4
.L_51:
        /*0068*/ 	.byte	0x03, 0x50
        /*006a*/ 	.short	0x0000


	//----- nvinfo : EIATTR_MAXREG_COUNT
	.align		4
        /*006c*/ 	.byte	0x03, 0x1b
        /*006e*/ 	.short	0x00ff


	//----- nvinfo : EIATTR_MERCURY_ISA_VERSION
	.align		4
        /*0070*/ 	.byte	0x03, 0x5f
        /*0072*/ 	.short	0x0101


	//----- nvinfo : EIATTR_VRC_CTA_INIT_COUNT
	.align		4
        /*0074*/ 	.byte	0x02, 0x4a
	.zero		1
	.zero		1


	//----- nvinfo : EIATTR_EXIT_INSTR_OFFSETS
	.align		4
        /*0078*/ 	.byte	0x04, 0x1c
        /*007a*/ 	.short	(.L_53 - .L_52)


	//   ....[0]....
.L_52:
        /*007c*/ 	.word	0x00000490


	//   ....[1]....
        /*0080*/ 	.word	0x000004f0


	//   ....[2]....
        /*0084*/ 	.word	0x00000540


	//----- nvinfo : EIATTR_CRS_STACK_SIZE
	.align		4
.L_53:
        /*0088*/ 	.byte	0x04, 0x1e
        /*008a*/ 	.short	(.L_55 - .L_54)
.L_54:
        /*008c*/ 	.word	0x00000000


	//----- nvinfo : EIATTR_CBANK_PARAM_SIZE
	.align		4
.L_55:
        /*0090*/ 	.byte	0x03, 0x19
        /*0092*/ 	.short	0x0024


	//----- nvinfo : EIATTR_PARAM_CBANK
	.align		4
        /*0094*/ 	.byte	0x04, 0x0a
        /*0096*/ 	.short	(.L_57 - .L_56)
	.align		4
.L_56:
        /*0098*/ 	.word	index@(.nv.constant0._Z20sequence_periodicityPiPfS0_iif)
        /*009c*/ 	.short	0x0380
        /*009e*/ 	.short	0x0024


	//----- nvinfo : EIATTR_SW_WAR
	.align		4
.L_57:
        /*00a0*/ 	.byte	0x04, 0x36
        /*00a2*/ 	.short	(.L_59 - .L_58)
.L_58:
        /*00a4*/ 	.word	0x00000008
.L_59:


//--------------------- .nv.info._Z15sequence_mandelPiPfS0_i --------------------------
	.section	.nv.info._Z15sequence_mandelPiPfS0_i,"",@"SHT_CUDA_INFO"
	.sectionflags	@""
	.align	4


	//----- nvinfo : EIATTR_CUDA_API_VERSION
	.align		4
        /*0000*/ 	.byte	0x04, 0x37
        /*0002*/ 	.short	(.L_61 - .L_60)
.L_60:
        /*0004*/ 	.word	0x00000082


	//----- nvinfo : EIATTR_KPARAM_INFO
	.align		4
.L_61:
        /*0008*/ 	.byte	0x04, 0x17
        /*000a*/ 	.short	(.L_63 - .L_62)
.L_62:
        /*000c*/ 	.word	0x00000000
        /*0010*/ 	.short	0x0003
        /*0012*/ 	.short	0x0018
        /*0014*/ 	.byte	0x00, 0xf0, 0x11, 0x00


	//----- nvinfo : EIATTR_KPARAM_INFO
	.align		4
.L_63:
        /*0018*/ 	.byte	0x04, 0x17
        /*001a*/ 	.short	(.L_65 - .L_64)
.L_64:
        /*001c*/ 	.word	0x00000000
        /*0020*/ 	.short	0x0002
        /*0022*/ 	.short	0x0010
        /*0024*/ 	.byte	0x00, 0xf5, 0x21, 0x00


	//----- nvinfo : EIATTR_KPARAM_INFO
	.align		4
.L_65:
        /*0028*/ 	.byte	0x04, 0x17
        /*002a*/ 	.short	(.L_67 - .L_66)
.L_66:
        /*002c*/ 	.word	0x00000000
        /*0030*/ 	.short	0x0001
        /*0032*/ 	.short	0x0008
        /*0034*/ 	.byte	0x00, 0xf5, 0x21, 0x00


	//----- nvinfo : EIATTR_KPARAM_INFO
	.align		4
.L_67:
        /*0038*/ 	.byte	0x04, 0x17
        /*003a*/ 	.short	(.L_69 - .L_68)
.L_68:
        /*003c*/ 	.word	0x00000000
        /*0040*/ 	.short	0x0000
        /*0042*/ 	.short	0x0000
        /*0044*/ 	.byte	0x00, 0xf5, 0x21, 0x00


	//----- nvinfo : EIATTR_SPARSE_MMA_MASK
	.align		4
.L_69:
        /*0048*/ 	.byte	0x03, 0x50
        /*004a*/ 	.short	0x0000


	//----- nvinfo : EIATTR_MAXREG_COUNT
	.align		4
        /*004c*/ 	.byte	0x03, 0x1b
        /*004e*/ 	.short	0x00ff


	//----- nvinfo : EIATTR_MERCURY_ISA_VERSION
	.align		4
        /*0050*/ 	.byte	0x03, 0x5f
        /*0052*/ 	.short	0x0101


	//----- nvinfo : EIATTR_VRC_CTA_INIT_COUNT
	.align		4
        /*0054*/ 	.byte	0x02, 0x4a
	.zero		1
	.zero		1


	//----- nvinfo : EIATTR_EXIT_INSTR_OFFSETS
	.align		4
        /*0058*/ 	.byte	0x04, 0x1c
        /*005a*/ 	.short	(.L_71 - .L_70)


	//   ....[0]....
.L_70:
        /*005c*/ 	.word	0x000002a0


	//   ....[1]....
        /*0060*/ 	.word	0x000002f0


	//----- nvinfo : EIATTR_CRS_STACK_SIZE
	.align		4
.L_71:
        /*0064*/ 	.byte	0x04, 0x1e
        /*0066*/ 	.short	(.L_73 - .L_72)
.L_72:
        /*0068*/ 	.word	0x00000000


	//----- nvinfo : EIATTR_CBANK_PARAM_SIZE
	.align		4
.L_73:
        /*006c*/ 	.byte	0x03, 0x19
        /*006e*/ 	.short	0x001c


	//----- nvinfo : EIATTR_PARAM_CBANK
	.align		4
        /*0070*/ 	.byte	0x04, 0x0a
        /*0072*/ 	.short	(.L_75 - .L_74)
	.align		4
.L_74:
        /*0074*/ 	.word	index@(.nv.constant0._Z15sequence_mandelPiPfS0_i)
        /*0078*/ 	.short	0x0380
        /*007a*/ 	.short	0x001c


	//----- nvinfo : EIATTR_SW_WAR
	.align		4
.L_75:
        /*007c*/ 	.byte	0x04, 0x36
        /*007e*/ 	.short	(.L_77 - .L_76)
.L_76:
        /*0080*/ 	.word	0x00000008
.L_77:


//--------------------- .nv.callgraph             --------------------------
	.section	.nv.callgraph,"",@"SHT_CUDA_CALLGRAPH"
	.align	4
	.sectionentsize	8
	.align		4
        /*0000*/ 	.word	0x00000000
	.align		4
        /*0004*/ 	.word	0xffffffff
	.align		4
        /*0008*/ 	.word	0x00000000
	.align		4
        /*000c*/ 	.word	0xfffffffe
	.align		4
        /*0010*/ 	.word	0x00000000
	.align		4
        /*0014*/ 	.word	0xfffffffd
	.align		4
        /*0018*/ 	.word	0x00000000
	.align		4
        /*001c*/ 	.word	0xfffffffc


//--------------------- .text._Z15sequence_buddhaPiPfS0_S0_i --------------------------
	.section	.text._Z15sequence_buddhaPiPfS0_S0_i,"ax",@progbits
	.align	128
        .global         _Z15sequence_buddhaPiPfS0_S0_i
        .type           _Z15sequence_buddhaPiPfS0_S0_i,@function
        .size           _Z15sequence_buddhaPiPfS0_S0_i,(.L_x_18 - _Z15sequence_buddhaPiPfS0_S0_i)
        .other          _Z15sequence_buddhaPiPfS0_S0_i,@"STO_CUDA_ENTRY STV_DEFAULT"
_Z15sequence_buddhaPiPfS0_S0_i:
.text._Z15sequence_buddhaPiPfS0_S0_i:
[----:B------:R-:W-:Y:S01]  /*0000*/  LDC R1, c[0x0][0x37c] ;  /* 0x0000df00ff017b82 */ /* 0x000fe20000000800 */
[----:B------:R-:W0:Y:S01]  /*0010*/  LDCU UR7, c[0x0][0x3a0] ;  /* 0x00007400ff0777ac */ /* 0x000e220008000800 */
[----:B------:R-:W1:Y:S06]  /*0020*/  S2R R3, SR_TID.X ;  /* 0x0000000000037919 */ /* 0x000e6c0000002100 */
[----:B------:R-:W1:Y:S01]  /*0030*/  S2UR UR6, SR_CTAID.X ;  /* 0x00000000000679c3 */ /* 0x000e620000002500 */
[----:B------:R-:W2:Y:S07]  /*0040*/  LDCU.64 UR4, c[0x0][0x358] ;  /* 0x00006b00ff0477ac */ /* 0x000eae0008000a00 */
[----:B------:R-:W1:Y:S01]  /*0050*/  LDC R8, c[0x0][0x360] ;  /* 0x0000d800ff087b82 */ /* 0x000e620000000800 */
[----:B0-----:R-:W-:-:S04]  /*0060*/  MOV R19, UR7 ;  /* 0x0000000700137c02 */ /* 0x001fc80008000f00 */
[----:B------:R-:W-:Y:S01]  /*0070*/  ISETP.GE.AND P0, PT, R19, 0x1, PT ;  /* 0x000000011300780c */ /* 0x000fe20003f06270 */
[----:B-1----:R-:W-:-:S12]  /*0080*/  IMAD R8, R8, UR6, R3 ;  /* 0x0000000608087c24 */ /* 0x002fd8000f8e0203 */
[----:B--2---:R-:W-:Y:S05]  /*0090*/  @!P0 BRA `(.L_x_0) ;  /* 0x0000000000888947 */ /* 0x004fea0003800000 */
[----:B------:R-:W0:Y:S01]  /*00a0*/  LDC.64 R4, c[0x0][0x398] ;  /* 0x0000e600ff047b82 */ /* 0x000e220000000a00 */
[----:B------:R-:W-:Y:S01]  /*00b0*/  HFMA2 R0, -RZ, RZ, 0, 0 ;  /* 0x00000000ff007431 */ /* 0x000fe200000001ff */
[----:B------:R-:W-:Y:S01]  /*00c0*/  BSSY.RECONVERGENT B0, `(.L_x_1) ;  /* 0x0000024000007945 */ /* 0x000fe20003800200 */
[C---:B------:R-:W-:Y:S01]  /*00d0*/  IMAD R9, R8.reuse, R19, RZ ;  /* 0x0000001308097224 */ /* 0x040fe200078e02ff */
[----:B------:R-:W-:Y:S02]  /*00e0*/  CS2R R10, SRZ ;  /* 0x00000000000a7805 */ /* 0x000fe4000001ff00 */
[----:B------:R-:W-:Y:S01]  /*00f0*/  CS2R R12, SRZ ;  /* 0x00000000000c7805 */ /* 0x000fe2000001ff00 */
[----:B------:R-:W1:Y:S01]  /*0100*/  LDCU UR6, c[0x0][0x3a0] ;  /* 0x00007400ff0677ac */ /* 0x000e620008000800 */
[----:B------:R-:W2:Y:S08]  /*0110*/  LDC.64 R6, c[0x0][0x390] ;  /* 0x0000e400ff067b82 */ /* 0x000eb00000000a00 */
[----:B------:R-:W3:Y:S01]  /*0120*/  LDC.64 R2, c[0x0][0x388] ;  /* 0x0000e200ff027b82 */ /* 0x000ee20000000a00 */
[----:B0-----:R-:W-:-:S04]  /*0130*/  IMAD.WIDE R4, R8, 0x4, R4 ;  /* 0x0000000408047825 */ /* 0x001fc800078e0204 */
[----:B-12---:R-:W-:-:S07]  /*0140*/  IMAD.WIDE R6, R8, 0x4, R6 ;  /* 0x0000000408067825 */ /* 0x006fce00078e0206 */
.L_x_3:
[----:B------:R-:W2:Y:S04]  /*0150*/  LDG.E R17, desc[UR4][R6.64] ;  /* 0x0000000406117981 */ /* 0x000ea8000c1e1900 */
[----:B------:R-:W4:Y:S01]  /*0160*/  LDG.E R15, desc[UR4][R4.64] ;  /* 0x00000004040f7981 */ /* 0x000f22000c1e1900 */
[----:B------:R-:W-:Y:S01]  /*0170*/  IADD3 R14, PT, PT, R9, R0, RZ ;  /* 0x00000000090e7210 */ /* 0x000fe20007ffe0ff */
[----:B------:R-:W-:Y:S01]  /*0180*/  FADD R10, R11, -R10 ;  /* 0x8000000a0b0a7221 */ /* 0x000fe20000000000 */
[----:B------:R-:W-:Y:S02]  /*0190*/  FADD R12, R12, R12 ;  /* 0x0000000c0c0c7221 */ /* 0x000fe40000000000 */
[----:B------:R-:W-:Y:S01]  /*01a0*/  SHF.L.U32 R11, R14, 0x1, RZ ;  /* 0x000000010e0b7819 */ /* 0x000fe200000006ff */
[----:B--2---:R-:W-:-:S04]  /*01b0*/  FADD R17, R10, R17 ;  /* 0x000000110a117221 */ /* 0x004fc80000000000 */
[----:B---3--:R-:W-:-:S04]  /*01c0*/  IMAD.WIDE R10, R11, 0x4, R2 ;  /* 0x000000040b0a7825 */ /* 0x008fc800078e0202 */
[----:B----4-:R-:W-:Y:S01]  /*01d0*/  FFMA R12, R12, R13, R15 ;  /* 0x0000000d0c0c7223 */ /* 0x010fe2000000000f */
[----:B------:R-:W-:Y:S01]  /*01e0*/  FMUL R14, R17, R17 ;  /* 0x00000011110e7220 */ /* 0x000fe20000400000 */
[----:B------:R0:W-:Y:S02]  /*01f0*/  STG.E desc[UR4][R10.64], R17 ;  /* 0x000000110a007986 */ /* 0x0001e4000c101904 */
[----:B------:R-:W-:Y:S02]  /*0200*/  FMUL R15, R12, R12 ;  /* 0x0000000c0c0f7220 */ /* 0x000fe40000400000 */
[----:B------:R0:W-:Y:S02]  /*0210*/  STG.E desc[UR4][R10.64+0x4], R12 ;  /* 0x0000040c0a007986 */ /* 0x0001e4000c101904 */
[----:B------:R-:W-:-:S05]  /*0220*/  FADD R13, R14, R15 ;  /* 0x0000000f0e0d7221 */ /* 0x000fca0000000000 */
[----:B------:R-:W-:-:S13]  /*0230*/  FSETP.GT.AND P0, PT, R13, 4, PT ;  /* 0x408000000d00780b */ /* 0x000fda0003f04000 */
[----:B0-----:R-:W-:Y:S05]  /*0240*/  @P0 BRA `(.L_x_2) ;  /* 0x00000000002c0947 */ /* 0x001fea0003800000 */
[----:B------:R-:W-:Y:S02]  /*0250*/  IADD3 R0, PT, PT, R0, 0x1, RZ ;  /* 0x0000000100007810 */ /* 0x000fe40007ffe0ff */
[----:B------:R-:W-:Y:S02]  /*0260*/  MOV R19, UR6 ;  /* 0x0000000600137c02 */ /* 0x000fe40008000f00 */
[----:B------:R-:W-:Y:S02]  /*0270*/  MOV R13, R17 ;  /* 0x00000011000d7202 */ /* 0x000fe40000000f00 */
[----:B------:R-:W-:Y:S02]  /*0280*/  ISETP.NE.AND P0, PT, R0, R19, PT ;  /* 0x000000130000720c */ /* 0x000fe40003f05270 */
[----:B------:R-:W-:Y:S02]  /*0290*/  MOV R11, R14 ;  /* 0x0000000e000b7202 */ /* 0x000fe40000000f00 */
[----:B------:R-:W-:-:S09]  /*02a0*/  MOV R10, R15 ;  /* 0x0000000f000a7202 */ /* 0x000fd20000000f00 */
[----:B------:R-:W-:Y:S05]  /*02b0*/  @P0 BRA `(.L_x_3) ;  /* 0xfffffffc00a40947 */ /* 0x000fea000383ffff */
.L_x_0:
[----:B------:R-:W0:Y:S02]  /*02c0*/  LDC.64 R2, c[0x0][0x380] ;  /* 0x0000e000ff027b82 */ /* 0x000e240000000a00 */
[----:B0-----:R-:W-:-:S05]  /*02d0*/  IMAD.WIDE R8, R8, 0x4, R2 ;  /* 0x0000000408087825 */ /* 0x001fca00078e0202 */
[----:B------:R-:W-:Y:S01]  /*02e0*/  STG.E desc[UR4][R8.64], R19 ;  /* 0x0000001308007986 */ /* 0x000fe2000c101904 */
[----:B------:R-:W-:Y:S05]  /*02f0*/  EXIT ;  /* 0x000000000000794d */ /* 0x000fea0003800000 */
.L_x_2:
[----:B------:R-:W-:Y:S05]  /*0300*/  BSYNC.RECONVERGENT B0 ;  /* 0x0000000000007941 */ /* 0x000fea0003800200 */
.L_x_1:
[----:B------:R-:W0:Y:S02]  /*0310*/  LDC.64 R2, c[0x0][0x380] ;  /* 0x0000e000ff027b82 */ /* 0x000e240000000a00 */
[----:B0-----:R-:W-:-:S05]  /*0320*/  IMAD.WIDE R2, R8, 0x4, R2 ;  /* 0x0000000408027825 */ /* 0x001fca00078e0202 */
[----:B------:R-:W-:Y:S01]  /*0330*/  STG.E desc[UR4][R2.64], R0 ;  /* 0x0000000002007986 */ /* 0x000fe2000c101904 */
[----:B------:R-:W-:Y:S05]  /*0340*/  EXIT ;  /* 0x000000000000794d */ /* 0x000fea0003800000 */
.L_x_4:
[----:B------:R-:W-:-:S00]  /*0350*/  BRA `(.L_x_4) ;  /* 0xfffffffc00fc7947 */ /* 0x000fc0000383ffff */
[----:B------:R-:W-:-:S00]  /*0360*/  NOP ;  /* 0x0000000000007918 */ /* 0x000fc00000000000 */
        /* <DEDUP_REMOVED lines=9> */
.L_x_18:


//--------------------- .text._Z20sequence_periodicityPiPfS0_iif --------------------------
	.section	.text._Z20sequence_periodicityPiPfS0_iif,"ax",@progbits
	.align	128
        .global         _Z20sequence_periodicityPiPfS0_iif
        .type           _Z20sequence_periodicityPiPfS0_iif,@function
        .size           _Z20sequence_periodicityPiPfS0_iif,(.L_x_19 - _Z20sequence_periodicityPiPfS0_iif)
        .other          _Z20sequence_periodicityPiPfS0_iif,@"STO_CUDA_ENTRY STV_DEFAULT"
_Z20sequence_periodicityPiPfS0_iif:
.text._Z20sequence_periodicityPiPfS0_iif:
[----:B------:R-:W-:Y:S01]  /*0000*/  LDC R1, c[0x0][0x37c] ;  /* 0x0000df00ff017b82 */ /* 0x000fe20000000800 */
[----:B------:R-:W0:Y:S01]  /*0010*/  S2R R3, SR_TID.X ;  /* 0x0000000000037919 */ /* 0x000e220000002100 */
[----:B------:R-:W1:Y:S06]  /*0020*/  LDCU UR7, c[0x0][0x398] ;  /* 0x00007300ff0777ac */ /* 0x000e6c0008000800 */
[----:B------:R-:W0:Y:S01]  /*0030*/  S2UR UR6, SR_CTAID.X ;  /* 0x00000000000679c3 */ /* 0x000e220000002500 */
[----:B------:R-:W2:Y:S07]  /*0040*/  LDCU.64 UR4, c[0x0][0x358] ;  /* 0x00006b00ff0477ac */ /* 0x000eae0008000a00 */
[----:B------:R-:W0:Y:S01]  /*0050*/  LDC R0, c[0x0][0x360] ;  /* 0x0000d800ff007b82 */ /* 0x000e220000000800 */
[----:B-1----:R-:W-:Y:S01]  /*0060*/  UISETP.GE.AND UP0, UPT, UR7, 0x1, UPT ;  /* 0x000000010700788c */ /* 0x002fe2000bf06270 */
[----:B0-----:R-:W-:-:S08]  /*0070*/  IMAD R0, R0, UR6, R3 ;  /* 0x0000000600007c24 */ /* 0x001fd0000f8e0203 */
[----:B--2---:R-:W-:Y:S05]  /*0080*/  BRA.U !UP0, `(.L_x_5) ;  /* 0x0000000108f47547 */ /* 0x004fea000b800000 */
[----:B------:R-:W0:Y:S08]  /*0090*/  LDC.64 R8, c[0x0][0x390] ;  /* 0x0000e400ff087b82 */ /* 0x000e300000000a00 */
[----:B------:R-:W1:Y:S08]  /*00a0*/  LDC.64 R10, c[0x0][0x388] ;  /* 0x0000e200ff0a7b82 */ /* 0x000e700000000a00 */
[----:B------:R-:W2:Y:S01]  /*00b0*/  LDC R5, c[0x0][0x39c] ;  /* 0x0000e700ff057b82 */ /* 0x000ea20000000800 */
[----:B------:R-:W-:Y:S01]  /*00c0*/  HFMA2 R2, -RZ, RZ, 0, 0 ;  /* 0x00000000ff027431 */ /* 0x000fe200000001ff */
[----:B------:R-:W-:Y:S01]  /*00d0*/  BSSY.RECONVERGENT B0, `(.L_x_6) ;  /* 0x0000043000007945 */ /* 0x000fe20003800200 */
[----:B------:R-:W3:Y:S01]  /*00e0*/  LDCU UR7, c[0x0][0x398] ;  /* 0x00007300ff0777ac */ /* 0x000ee20008000800 */
[----:B------:R-:W4:Y:S01]  /*00f0*/  LDCU UR6, c[0x0][0x3a0] ;  /* 0x00007400ff0677ac */ /* 0x000f220008000800 */
[----:B0-----:R-:W-:Y:S01]  /*0100*/  IMAD.WIDE R8, R0, 0x4, R8 ;  /* 0x0000000400087825 */ /* 0x001fe200078e0208 */
[----:B------:R-:W-:-:S02]  /*0110*/  CS2R R6, SRZ ;  /* 0x0000000000067805 */ /* 0x000fc4000001ff00 */
[----:B------:R-:W-:Y:S02]  /*0120*/  CS2R R12, SRZ ;  /* 0x00000000000c7805 */ /* 0x000fe4000001ff00 */
[----:B------:R0:W5:Y:S01]  /*0130*/  LDG.E R3, desc[UR4][R8.64] ;  /* 0x0000000408037981 */ /* 0x000162000c1e1900 */
[----:B-1----:R-:W-:-:S05]  /*0140*/  IMAD.WIDE R10, R0, 0x4, R10 ;  /* 0x00000004000a7825 */ /* 0x002fca00078e020a */
[----:B------:R1:W5:Y:S01]  /*0150*/  LDG.E R4, desc[UR4][R10.64] ;  /* 0x000000040a047981 */ /* 0x000362000c1e1900 */
[----:B0-----:R-:W-:Y:S01]  /*0160*/  IMAD.MOV.U32 R8, RZ, RZ, RZ ;  /* 0x000000ffff087224 */ /* 0x001fe200078e00ff */
[----:B-1234-:R-:W-:-:S07]  /*0170*/  MOV R10, RZ ;  /* 0x000000ff000a7202 */ /* 0x01efce0000000f00 */
.L_x_11:
[----:B------:R-:W-:Y:S01]  /*0180*/  FADD R11, R13, -R10 ;  /* 0x8000000a0d0b7221 */ /* 0x000fe20000000000 */
[----:B------:R-:W-:-:S03]  /*0190*/  FADD R10, R12, R12 ;  /* 0x0000000c0c0a7221 */ /* 0x000fc60000000000 */
[----:B-----5:R-:W-:Y:S01]  /*01a0*/  FADD R11, R4, R11 ;  /* 0x0000000b040b7221 */ /* 0x020fe20000000000 */
[----:B------:R-:W-:-:S03]  /*01b0*/  FFMA R12, R10, R8, R3 ;  /* 0x000000080a0c7223 */ /* 0x000fc60000000003 */
[----:B------:R-:W-:Y:S01]  /*01c0*/  FMUL R13, R11, R11 ;  /* 0x0000000b0b0d7220 */ /* 0x000fe20000400000 */
[----:B------:R-:W-:-:S04]  /*01d0*/  FMUL R10, R12, R12 ;  /* 0x0000000c0c0a7220 */ /* 0x000fc80000400000 */
[----:B------:R-:W-:-:S05]  /*01e0*/  FADD R8, R13, R10 ;  /* 0x0000000a0d087221 */ /* 0x000fca0000000000 */
[----:B------:R-:W-:-:S13]  /*01f0*/  FSETP.GT.AND P0, PT, R8, 4, PT ;  /* 0x408000000800780b */ /* 0x000fda0003f04000 */
[----:B------:R-:W-:Y:S05]  /*0200*/  @P0 BRA `(.L_x_7) ;  /* 0x0000000000bc0947 */ /* 0x000fea0003800000 */
[----:B------:R-:W-:Y:S01]  /*0210*/  IABS R16, R5 ;  /* 0x0000000500107213 */ /* 0x000fe20000000000 */
[----:B------:R-:W-:Y:S01]  /*0220*/  BSSY.RECONVERGENT B1, `(.L_x_8) ;  /* 0x0000020000017945 */ /* 0x000fe20003800200 */
[----:B------:R-:W-:Y:S02]  /*0230*/  IABS R17, R2 ;  /* 0x0000000200117213 */ /* 0x000fe40000000000 */
[----:B------:R-:W0:Y:S01]  /*0240*/  I2F.RP R14, R16 ;  /* 0x00000010000e7306 */ /* 0x000e220000209400 */
[----:B------:R-:W-:-:S07]  /*0250*/  ISETP.GE.AND P2, PT, R2, RZ, PT ;  /* 0x000000ff0200720c */ /* 0x000fce0003f46270 */
[----:B0-----:R-:W0:Y:S02]  /*0260*/  MUFU.RCP R14, R14 ;  /* 0x0000000e000e7308 */ /* 0x001e240000001000 */
[----:B0-----:R-:W-:-:S06]  /*0270*/  IADD3 R8, PT, PT, R14, 0xffffffe, RZ ;  /* 0x0ffffffe0e087810 */ /* 0x001fcc0007ffe0ff */
[----:B------:R0:W1:Y:S02]  /*0280*/  F2I.FTZ.U32.TRUNC.NTZ R9, R8 ;  /* 0x0000000800097305 */ /* 0x000064000021f000 */
[----:B0-----:R-:W-:Y:S02]  /*0290*/  HFMA2 R8, -RZ, RZ, 0, 0 ;  /* 0x00000000ff087431 */ /* 0x001fe400000001ff */
[----:B-1----:R-:W-:-:S04]  /*02a0*/  IMAD.MOV R15, RZ, RZ, -R9 ;  /* 0x000000ffff0f7224 */ /* 0x002fc800078e0a09 */
[----:B------:R-:W-:-:S04]  /*02b0*/  IMAD R15, R15, R16, RZ ;  /* 0x000000100f0f7224 */ /* 0x000fc800078e02ff */
[----:B------:R-:W-:Y:S01]  /*02c0*/  IMAD.HI.U32 R9, R9, R15, R8 ;  /* 0x0000000f09097227 */ /* 0x000fe200078e0008 */
[----:B------:R-:W-:-:S03]  /*02d0*/  MOV R8, R11 ;  /* 0x0000000b00087202 */ /* 0x000fc60000000f00 */
[----:B------:R-:W-:-:S04]  /*02e0*/  IMAD.MOV.U32 R15, RZ, RZ, R17 ;  /* 0x000000ffff0f7224 */ /* 0x000fc800078e0011 */
[----:B------:R-:W-:-:S05]  /*02f0*/  IMAD.HI.U32 R9, R9, R15, RZ ;  /* 0x0000000f09097227 */ /* 0x000fca00078e00ff */
[----:B------:R-:W-:-:S05]  /*0300*/  IADD3 R9, PT, PT, -R9, RZ, RZ ;  /* 0x000000ff09097210 */ /* 0x000fca0007ffe1ff */
[----:B------:R-:W-:-:S05]  /*0310*/  IMAD R9, R16, R9, R15 ;  /* 0x0000000910097224 */ /* 0x000fca00078e020f */
[----:B------:R-:W-:-:S13]  /*0320*/  ISETP.GT.U32.AND P0, PT, R16, R9, PT ;  /* 0x000000091000720c */ /* 0x000fda0003f04070 */
[----:B------:R-:W-:Y:S02]  /*0330*/  @!P0 IADD3 R9, PT, PT, R9, -R16, RZ ;  /* 0x8000001009098210 */ /* 0x000fe40007ffe0ff */
[----:B------:R-:W-:Y:S02]  /*0340*/  ISETP.NE.AND P0, PT, R5, RZ, PT ;  /* 0x000000ff0500720c */ /* 0x000fe40003f05270 */
[----:B------:R-:W-:-:S13]  /*0350*/  ISETP.GT.U32.AND P1, PT, R16, R9, PT ;  /* 0x000000091000720c */ /* 0x000fda0003f24070 */
[----:B------:R-:W-:-:S05]  /*0360*/  @!P1 IMAD.IADD R9, R9, 0x1, -R16 ;  /* 0x0000000109099824 */ /* 0x000fca00078e0a10 */
[----:B------:R-:W-:Y:S02]  /*0370*/  @!P2 IADD3 R9, PT, PT, -R9, RZ, RZ ;  /* 0x000000ff0909a210 */ /* 0x000fe40007ffe1ff */
[----:B------:R-:W-:-:S04]  /*0380*/  @!P0 LOP3.LUT R9, RZ, R5, RZ, 0x33, !PT ;  /* 0x00000005ff098212 */ /* 0x000fc800078e33ff */
[----:B------:R-:W-:-:S13]  /*0390*/  ISETP.NE.AND P0, PT, R9, RZ, PT ;  /* 0x000000ff0900720c */ /* 0x000fda0003f05270 */
[----:B------:R-:W-:Y:S05]  /*03a0*/  @P0 BRA `(.L_x_9) ;  /* 0x00000000001c0947 */ /* 0x000fea0003800000 */
[----:B------:R-:W-:Y:S01]  /*03b0*/  FADD R6, R6, -R8 ;  /* 0x8000000806067221 */ /* 0x000fe20000000000 */
[----:B------:R-:W-:-:S04]  /*03c0*/  FADD R7, -R12, R7 ;  /* 0x000000070c077221 */ /* 0x000fc80000000100 */
[----:B------:R-:W-:Y:S01]  /*03d0*/  FSETP.LT.AND P1, PT, |R6|, UR6, PT ;  /* 0x0000000606007c0b */ /* 0x000fe2000bf21200 */
[----:B------:R-:W-:Y:S01]  /*03e0*/  IMAD.MOV.U32 R6, RZ, RZ, R8 ;  /* 0x000000ffff067224 */ /* 0x000fe200078e0008 */
[----:B------:R-:W-:Y:S02]  /*03f0*/  FSETP.GEU.AND P0, PT, |R7|, UR6, PT ;  /* 0x0000000607007c0b */ /* 0x000fe4000bf0e200 */
[----:B------:R-:W-:-:S11]  /*0400*/  MOV R7, R12 ;  /* 0x0000000c00077202 */ /* 0x000fd60000000f00 */
[----:B------:R-:W-:Y:S05]  /*0410*/  @!P0 BRA P1, `(.L_x_10) ;  /* 0x0000000000208947 */ /* 0x000fea0000800000 */
.L_x_9:
[----:B------:R-:W-:Y:S05]  /*0420*/  BSYNC.RECONVERGENT B1 ;  /* 0x0000000000017941 */ /* 0x000fea0003800200 */
.L_x_8:
[----:B------:R-:W-:-:S04]  /*0430*/  IADD3 R2, PT, PT, R2, 0x1, RZ ;  /* 0x0000000102027810 */ /* 0x000fc80007ffe0ff */
[----:B------:R-:W-:-:S13]  /*0440*/  ISETP.NE.AND P0, PT, R2, UR7, PT ;  /* 0x0000000702007c0c */ /* 0x000fda000bf05270 */
[----:B------:R-:W-:Y:S05]  /*0450*/  @P0 BRA `(.L_x_11) ;  /* 0xfffffffc00480947 */ /* 0x000fea000383ffff */
.L_x_5:
[----:B------:R-:W0:Y:S02]  /*0460*/  LDC.64 R2, c[0x0][0x380] ;  /* 0x0000e000ff027b82 */ /* 0x000e240000000a00 */
[----:B0-----:R-:W-:-:S05]  /*0470*/  IMAD.WIDE R2, R0, 0x4, R2 ;  /* 0x0000000400027825 */ /* 0x001fca00078e0202 */
[----:B------:R-:W-:Y:S01]  /*0480*/  STG.E desc[UR4][R2.64], RZ ;  /* 0x000000ff02007986 */ /* 0x000fe2000c101904 */
[----:B------:R-:W-:Y:S05]  /*0490*/  EXIT ;  /* 0x000000000000794d */ /* 0x000fea0003800000 */
.L_x_10:
[----:B------:R-:W0:Y:S01]  /*04a0*/  LDC.64 R4, c[0x0][0x380] ;  /* 0x0000e000ff047b82 */ /* 0x000e220000000a00 */
[----:B------:R-:W1:Y:S02]  /*04b0*/  LDCU UR8, c[0x0][0x398] ;  /* 0x00007300ff0877ac */ /* 0x000e640008000800 */
[----:B-1----:R-:W-:Y:S01]  /*04c0*/  IADD3 R3, PT, PT, -R2, UR8, RZ ;  /* 0x0000000802037c10 */ /* 0x002fe2000fffe1ff */
[----:B0-----:R-:W-:-:S05]  /*04d0*/  IMAD.WIDE R4, R0, 0x4, R4 ;  /* 0x0000000400047825 */ /* 0x001fca00078e0204 */
[----:B------:R-:W-:Y:S01]  /*04e0*/  STG.E desc[UR4][R4.64], R3 ;  /* 0x0000000304007986 */ /* 0x000fe2000c101904 */
[----:B------:R-:W-:Y:S05]  /*04f0*/  EXIT ;  /* 0x000000000000794d */ /* 0x000fea0003800000 */
.L_x_7:
[----:B------:R-:W-:Y:S05]  /*0500*/  BSYNC.RECONVERGENT B0 ;  /* 0x0000000000007941 */ /* 0x000fea0003800200 */
.L_x_6:
[----:B------:R-:W0:Y:S02]  /*0510*/  LDC.64 R2, c[0x0][0x380] ;  /* 0x0000e000ff027b82 */ /* 0x000e240000000a00 */
[----:B0-----:R-:W-:-:S05]  /*0520*/  IMAD.WIDE R2, R0, 0x4, R2 ;  /* 0x0000000400027825 */ /* 0x001fca00078e0202 */
[----:B------:R-:W-:Y:S01]  /*0530*/  STG.E desc[UR4][R2.64], RZ ;  /* 0x000000ff02007986 */ /* 0x000fe2000c101904 */
[----:B------:R-:W-:Y:S05]  /*0540*/  EXIT ;  /* 0x000000000000794d */ /* 0x000fea0003800000 */
.L_x_12:
        /* <DEDUP_REMOVED lines=11> */
.L_x_19:


//--------------------- .text._Z15sequence_mandelPiPfS0_i --------------------------
	.section	.text._Z15sequence_mandelPiPfS0_i,"ax",@progbits
	.align	128
        .global         _Z15sequence_mandelPiPfS0_i
        .type           _Z15sequence_mandelPiPfS0_i,@function
        .size           _Z15sequence_mandelPiPfS0_i,(.L_x_20 - _Z15sequence_mandelPiPfS0_i)
        .other          _Z15sequence_mandelPiPfS0_i,@"STO_CUDA_ENTRY STV_DEFAULT"
_Z15sequence_mandelPiPfS0_i:
.text._Z15sequence_mandelPiPfS0_i:
        /* <DEDUP_REMOVED lines=11> */
[----:B------:R-:W1:Y:S07]  /*00b0*/  LDCU UR6, c[0x0][0x398] ;  /* 0x00007300ff0677ac */ /* 0x000e6e0008000800 */
[----:B------:R-:W2:Y:S01]  /*00c0*/  LDC.64 R4, c[0x0][0x388] ;  /* 0x0000e200ff047b82 */ /* 0x000ea20000000a00 */
[----:B0-----:R-:W-:-:S06]  /*00d0*/  IMAD.WIDE R2, R7, 0x4, R2 ;  /* 0x0000000407027825 */ /* 0x001fcc00078e0202 */
[----:B------:R0:W5:Y:S01]  /*00e0*/  LDG.E R2, desc[UR4][R2.64] ;  /* 0x0000000402027981 */ /* 0x000162000c1e1900 */
[----:B--2---:R-:W-:-:S06]  /*00f0*/  IMAD.WIDE R4, R7, 0x4, R4 ;  /* 0x0000000407047825 */ /* 0x004fcc00078e0204 */
[----:B------:R0:W5:Y:S01]  /*0100*/  LDG.E R4, desc[UR4][R4.64] ;  /* 0x0000000404047981 */ /* 0x000162000c1e1900 */
[----:B------:R-:W-:Y:S01]  /*0110*/  HFMA2 R0, -RZ, RZ, 0, 0 ;  /* 0x00000000ff007431 */ /* 0x000fe200000001ff */
[----:B------:R-:W-:Y:S01]  /*0120*/  BSSY.RECONVERGENT B0, `(.L_x_14) ;  /* 0x0000019000007945 */ /* 0x000fe20003800200 */
[----:B------:R-:W-:Y:S02]  /*0130*/  HFMA2 R11, -RZ, RZ, 0, 0 ;  /* 0x00000000ff0b7431 */ /* 0x000fe400000001ff */
[----:B------:R-:W-:Y:S01]  /*0140*/  HFMA2 R13, -RZ, RZ, 0, 0 ;  /* 0x00000000ff0d7431 */ /* 0x000fe200000001ff */
[----:B------:R-:W-:Y:S02]  /*0150*/  MOV R9, RZ ;  /* 0x000000ff00097202 */ /* 0x000fe40000000f00 */
[----:B-1----:R-:W-:-:S07]  /*0160*/  MOV R6, RZ ;  /* 0x000000ff00067202 */ /* 0x002fce0000000f00 */
.L_x_16:
[----:B------:R-:W-:Y:S01]  /*0170*/  FADD R11, R11, -R0 ;  /* 0x800000000b0b7221 */ /* 0x000fe20000000000 */
[----:B0-----:R-:W-:-:S03]  /*0180*/  FADD R3, R6, R6 ;  /* 0x0000000606037221 */ /* 0x001fc60000000000 */
[----:B-----5:R-:W-:Y:S01]  /*0190*/  FADD R11, R4, R11 ;  /* 0x0000000b040b7221 */ /* 0x020fe20000000000 */
[----:B------:R-:W-:-:S03]  /*01a0*/  FFMA R6, R3, R13, R2 ;  /* 0x0000000d03067223 */ /* 0x000fc60000000002 */
[----:B------:R-:W-:Y:S01]  /*01b0*/  FMUL R0, R11, R11 ;  /* 0x0000000b0b007220 */ /* 0x000fe20000400000 */
[----:B------:R-:W-:-:S04]  /*01c0*/  FMUL R3, R6, R6 ;  /* 0x0000000606037220 */ /* 0x000fc80000400000 */
[----:B------:R-:W-:-:S05]  /*01d0*/  FADD R5, R0, R3 ;  /* 0x0000000300057221 */ /* 0x000fca0000000000 */
[----:B------:R-:W-:-:S13]  /*01e0*/  FSETP.GT.AND P0, PT, R5, 4, PT ;  /* 0x408000000500780b */ /* 0x000fda0003f04000 */
[----:B------:R-:W-:Y:S05]  /*01f0*/  @P0 BRA `(.L_x_15) ;  /* 0x00000000002c0947 */ /* 0x000fea0003800000 */
[----:B------:R-:W-:Y:S02]  /*0200*/  IADD3 R9, PT, PT, R9, 0x1, RZ ;  /* 0x0000000109097810 */ /* 0x000fe40007ffe0ff */
[----:B------:R-:W-:Y:S02]  /*0210*/  MOV R5, UR6 ;  /* 0x0000000600057c02 */ /* 0x000fe40008000f00 */
[----:B------:R-:W-:Y:S02]  /*0220*/  MOV R13, R11 ;  /* 0x0000000b000d7202 */ /* 0x000fe40000000f00 */
[----:B------:R-:W-:Y:S02]  /*0230*/  ISETP.NE.AND P0, PT, R9, R5, PT ;  /* 0x000000050900720c */ /* 0x000fe40003f05270 */
[----:B------:R-:W-:Y:S02]  /*0240*/  MOV R11, R0 ;  /* 0x00000000000b7202 */ /* 0x000fe40000000f00 */
[----:B------:R-:W-:-:S09]  /*0250*/  MOV R0, R3 ;  /* 0x0000000300007202 */ /* 0x000fd20000000f00 */
[----:B------:R-:W-:Y:S05]  /*0260*/  @P0 BRA `(.L_x_16) ;  /* 0xfffffffc00c00947 */ /* 0x000fea000383ffff */
.L_x_13:
[----:B------:R-:W0:Y:S02]  /*0270*/  LDC.64 R2, c[0x0][0x380] ;  /* 0x0000e000ff027b82 */ /* 0x000e240000000a00 */
[----:B0-----:R-:W-:-:S05]  /*0280*/  IMAD.WIDE R2, R7, 0x4, R2 ;  /* 0x0000000407027825 */ /* 0x001fca00078e0202 */
[----:B------:R-:W-:Y:S01]  /*0290*/  STG.E desc[UR4][R2.64], R5 ;  /* 0x0000000502007986 */ /* 0x000fe2000c101904 */
[----:B------:R-:W-:Y:S05]  /*02a0*/  EXIT ;  /* 0x000000000000794d */ /* 0x000fea0003800000 */
.L_x_15:
[----:B------:R-:W-:Y:S05]  /*02b0*/  BSYNC.RECONVERGENT B0 ;  /* 0x0000000000007941 */ /* 0x000fea0003800200 */
.L_x_14:
[----:B------:R-:W0:Y:S02]  /*02c0*/  LDC.64 R2, c[0x0][0x380] ;  /* 0x0000e000ff027b82 */ /* 0x000e240000000a00 */
[----:B0-----:R-:W-:-:S05]  /*02d0*/  IMAD.WIDE R2, R7, 0x4, R2 ;  /* 0x0000000407027825 */ /* 0x001fca00078e0202 */
[----:B------:R-:W-:Y:S01]  /*02e0*/  STG.E desc[UR4][R2.64], R9 ;  /* 0x0000000902007986 */ /* 0x000fe2000c101904 */
[----:B------:R-:W-:Y:S05]  /*02f0*/  EXIT ;  /* 0x000000000000794d */ /* 0x000fea0003800000 */
.L_x_17:
        /* <DEDUP_REMOVED lines=16> */
.L_x_20:


//--------------------- .nv.shared.reserved.0     --------------------------
	.section	.nv.shared.reserved.0,"aw",@nobits
	.weak		__nv_reservedSMEM_offset_0_alias
	.size		__nv_reservedSMEM_offset_0_alias, 0, 64
	.other		__nv_reservedSMEM_offset_0_alias,@"STO_CUDA_RESERVED_SHARED STV_DEFAULT"
__nv_reservedSMEM_offset_0_alias:
	.zero		0
	.zero		64


//--------------------- .nv.constant0._Z15sequence_buddhaPiPfS0_S0_i --------------------------
	.section	.nv.constant0._Z15sequence_buddhaPiPfS0_S0_i,"a",@progbits
	.sectionflags	@""
	.align	4
.nv.constant0._Z15sequence_buddhaPiPfS0_S0_i:
	.zero		932


//--------------------- .nv.constant0._Z20sequence_periodicityPiPfS0_iif --------------------------
	.section	.nv.constant0._Z20sequence_periodicityPiPfS0_iif,"a",@progbits
	.sectionflags	@""
	.align	4
.nv.constant0._Z20sequence_periodicityPiPfS0_iif:
	.zero		932


//--------------------- .nv.constant0._Z15sequence_mandelPiPfS0_i --------------------------
	.section	.nv.constant0._Z15sequence_mandelPiPfS0_i,"a",@progbits
	.sectionflags	@""
	.align	4
.nv.constant0._Z15sequence_mandelPiPfS0_i:
	.zero		924


//--------------------- SYMBOLS --------------------------

	.type		.nv.reservedSmem.offset0,@object
	.size		.nv.reservedSmem.offset0,0x4
